//
// Generated by NVIDIA NVVM Compiler
//
// Compiler Build ID: CL-36424714
// Cuda compilation tools, release 13.0, V13.0.88
// Based on NVVM 20.0.0
//

.version 9.0
.target sm_100
.address_size 64

	// .globl	_Z8rankSortPiS_
// _ZZ8rankSortPiS_E5cache has been demoted

.visible .entry _Z8rankSortPiS_(
	.param .u64 .ptr .align 1 _Z8rankSortPiS__param_0,
	.param .u64 .ptr .align 1 _Z8rankSortPiS__param_1
)
{
	.reg .pred 	%p<7>;
	.reg .b32 	%r<14>;
	.reg .b64 	%rd<23>;
	// demoted variable
	.shared .align 4 .b8 _ZZ8rankSortPiS_E5cache[20];
	ld.param.u64 	%rd6, [_Z8rankSortPiS__param_0];
	ld.param.u64 	%rd4, [_Z8rankSortPiS__param_1];
	cvta.to.global.u64 	%rd1, %rd6;
	mov.u32 	%r1, %tid.x;
	mov.u32 	%r3, %ctaid.x;
	mad.lo.s32 	%r4, %r3, 5, %r1;
	mul.wide.s32 	%rd7, %r4, 4;
	add.s64 	%rd8, %rd1, %rd7;
	ld.global.u32 	%r2, [%rd8];
	setp.gt.u32 	%p1, %r1, 4;
	mov.b64 	%rd22, 0;
	@%p1 bra 	$L__BB0_2;
	mul.wide.u32 	%rd9, %r1, 4;
	add.s64 	%rd10, %rd1, %rd9;
	ld.global.u32 	%r5, [%rd10];
	shl.b32 	%r6, %r1, 2;
	mov.u32 	%r7, _ZZ8rankSortPiS_E5cache;
	add.s32 	%r8, %r7, %r6;
	st.shared.u32 	[%r8], %r5;
	bar.sync 	0;
	ld.shared.u32 	%r9, [_ZZ8rankSortPiS_E5cache];
	setp.gt.s32 	%p2, %r2, %r9;
	selp.u64 	%rd11, 1, 0, %p2;
	bar.sync 	0;
	ld.shared.u32 	%r10, [_ZZ8rankSortPiS_E5cache+4];
	setp.gt.s32 	%p3, %r2, %r10;
	selp.u64 	%rd12, 1, 0, %p3;
	add.s64 	%rd13, %rd11, %rd12;
	bar.sync 	0;
	ld.shared.u32 	%r11, [_ZZ8rankSortPiS_E5cache+8];
	setp.gt.s32 	%p4, %r2, %r11;
	selp.u64 	%rd14, 1, 0, %p4;
	add.s64 	%rd15, %rd13, %rd14;
	bar.sync 	0;
	ld.shared.u32 	%r12, [_ZZ8rankSortPiS_E5cache+12];
	setp.gt.s32 	%p5, %r2, %r12;
	selp.u64 	%rd16, 1, 0, %p5;
	add.s64 	%rd17, %rd15, %rd16;
	bar.sync 	0;
	ld.shared.u32 	%r13, [_ZZ8rankSortPiS_E5cache+16];
	setp.gt.s32 	%p6, %r2, %r13;
	selp.u64 	%rd18, 1, 0, %p6;
	add.s64 	%rd22, %rd17, %rd18;
	bar.sync 	0;
$L__BB0_2:
	cvta.to.global.u64 	%rd19, %rd4;
	shl.b64 	%rd20, %rd22, 2;
	add.s64 	%rd21, %rd19, %rd20;
	st.global.u32 	[%rd21], %r2;
	ret;

}


// ===== COMPILED SASS (sm_100) =====

	.target	sm_100

	.elftype	@"ET_EXEC"


//--------------------- .note.nv.tkinfo           --------------------------
	.section	.note.nv.tkinfo,"",@"SHT_NOTE"
	.sectionflags	@"SHF_NOTE_NV_TKINFO"
	.tkinfo
        /*0018*/ 	.word	0x00000002
        /*0030*/ 	.string	""
        /*0030*/ 	.string	"ptxas"
        /*0030*/ 	.string	"Cuda compilation tools, release 13.0, V13.0.88"
        /*0030*/ 	.string	"Build cuda_13.0.r13.0/compiler.36424714_0"
        /*0030*/ 	.string	"-arch sm_100 -m 64 "



//--------------------- .note.nv.cuinfo           --------------------------
	.section	.note.nv.cuinfo,"",@"SHT_NOTE"
	.sectionflags	@"SHF_NOTE_NV_CUINFO"
        /*0018*/ 	.short	0x0002
        /*001a*/ 	.short	0x0064
        /*001c*/ 	.short	0x0082
	.zero		2


//--------------------- .nv.info                  --------------------------
	.section	.nv.info,"",@"SHT_CUDA_INFO"
	.align	4


	//----- nvinfo : EIATTR_REGCOUNT
	.align		4
        /*0000*/ 	.byte	0x04, 0x2f
        /*0002*/ 	.short	(.L_1 - .L_0)
	.align		4
.L_0:
        /*0004*/ 	.word	index@(_Z8rankSortPiS_)
        /*0008*/ 	.word	0x0000000f


	//----- nvinfo : EIATTR_FRAME_SIZE
	.align		4
.L_1:
        /*000c*/ 	.byte	0x04, 0x11
        /*000e*/ 	.short	(.L_3 - .L_2)
	.align		4
.L_2:
        /*0010*/ 	.word	index@(_Z8rankSortPiS_)
        /*0014*/ 	.word	0x00000000


	//----- nvinfo : EIATTR_MIN_STACK_SIZE
	.align		4
.L_3:
        /*0018*/ 	.byte	0x04, 0x12
        /*001a*/ 	.short	(.L_5 - .L_4)
	.align		4
.L_4:
        /*001c*/ 	.word	index@(_Z8rankSortPiS_)
        /*0020*/ 	.word	0x00000000
.L_5:


//--------------------- .nv.compat                --------------------------
	.section	.nv.compat,"",@"SHT_CUDA_COMPAT_INFO"
	.align	4
        /*0000*/ 	.byte	0x02, 0x09, 0x00, 0x00, 0x02, 0x02, 0x01, 0x00, 0x02, 0x05, 0x05, 0x00, 0x03, 0x07, 0x01, 0x01
        /*0010*/ 	.byte	0x02, 0x03, 0x00, 0x00, 0x02, 0x06, 0x01, 0x00, 0x04, 0x0b, 0x08, 0x00, 0x09, 0x00, 0x00, 0x00
        /*0020*/ 	.byte	0x00, 0x00, 0x00, 0x00


//--------------------- .nv.info._Z8rankSortPiS_  --------------------------
	.section	.nv.info._Z8rankSortPiS_,"",@"SHT_CUDA_INFO"
	.sectionflags	@""
	.align	4


	//----- nvinfo : EIATTR_CUDA_API_VERSION
	.align		4
        /*0000*/ 	.byte	0x04, 0x37
        /*0002*/ 	.short	(.L_7 - .L_6)
.L_6:
        /*0004*/ 	.word	0x00000082


	//----- nvinfo : EIATTR_KPARAM_INFO
	.align		4
.L_7:
        /*0008*/ 	.byte	0x04, 0x17
        /*000a*/ 	.short	(.L_9 - .L_8)
.L_8:
        /*000c*/ 	.word	0x00000000
        /*0010*/ 	.short	0x0001
        /*0012*/ 	.short	0x0008
        /*0014*/ 	.byte	0x00, 0xf5, 0x21, 0x00


	//----- nvinfo : EIATTR_KPARAM_INFO
	.align		4
.L_9:
        /*0018*/ 	.byte	0x04, 0x17
        /*001a*/ 	.short	(.L_11 - .L_10)
.L_10:
        /*001c*/ 	.word	0x00000000
        /*0020*/ 	.short	0x0000
        /*0022*/ 	.short	0x0000
        /*0024*/ 	.byte	0x00, 0xf5, 0x21, 0x00


	//----- nvinfo : EIATTR_SPARSE_MMA_MASK
	.align		4
.L_11:
        /*0028*/ 	.byte	0x03, 0x50
        /*002a*/ 	.short	0x0000


	//----- nvinfo : EIATTR_MAXREG_COUNT
	.align		4
        /*002c*/ 	.byte	0x03, 0x1b
        /*002e*/ 	.short	0x00ff


	//----- nvinfo : EIATTR_NUM_BARRIERS
	.align		4
        /*0030*/ 	.byte	0x02, 0x4c
        /*0032*/ 	.byte	0x01
	.zero		1


	//----- nvinfo : EIATTR_MERCURY_ISA_VERSION
	.align		4
        /*0034*/ 	.byte	0x03, 0x5f
        /*0036*/ 	.short	0x0101


	//----- nvinfo : EIATTR_VRC_CTA_INIT_COUNT
	.align		4
        /*0038*/ 	.byte	0x02, 0x4a
	.zero		1
	.zero		1


	//----- nvinfo : EIATTR_EXIT_INSTR_OFFSETS
	.align		4
        /*003c*/ 	.byte	0x04, 0x1c
        /*003e*/ 	.short	(.L_13 - .L_12)


	//   ....[0]....
.L_12:
        /*0040*/ 	.word	0x00000310


	//----- nvinfo : EIATTR_CRS_STACK_SIZE
	.align		4
.L_13:
        /*0044*/ 	.byte	0x04, 0x1e
        /*0046*/ 	.short	(.L_15 - .L_14)
.L_14:
        /*0048*/ 	.word	0x00000000


	//----- nvinfo : EIATTR_CBANK_PARAM_SIZE
	.align		4
.L_15:
        /*004c*/ 	.byte	0x03, 0x19
        /*004e*/ 	.short	0x0010


	//----- nvinfo : EIATTR_PARAM_CBANK
	.align		4
        /*0050*/ 	.byte	0x04, 0x0a
        /*0052*/ 	.short	(.L_17 - .L_16)
	.align		4
.L_16:
        /*0054*/ 	.word	index@(.nv.constant0._Z8rankSortPiS_)
        /*0058*/ 	.short	0x0380
        /*005a*/ 	.short	0x0010


	//----- nvinfo : EIATTR_SW_WAR
	.align		4
.L_17:
        /*005c*/ 	.byte	0x04, 0x36
        /*005e*/ 	.short	(.L_19 - .L_18)
.L_18:
        /*0060*/ 	.word	0x00000008
.L_19:


//--------------------- .nv.callgraph             --------------------------
	.section	.nv.callgraph,"",@"SHT_CUDA_CALLGRAPH"
	.align	4
	.sectionentsize	8
	.align		4
        /*0000*/ 	.word	0x00000000
	.align		4
        /*0004*/ 	.word	0xffffffff
	.align		4
        /*0008*/ 	.word	0x00000000
	.align		4
        /*000c*/ 	.word	0xfffffffe
	.align		4
        /*0010*/ 	.word	0x00000000
	.align		4
        /*0014*/ 	.word	0xfffffffd
	.align		4
        /*0018*/ 	.word	0x00000000
	.align		4
        /*001c*/ 	.word	0xfffffffc


//--------------------- .text._Z8rankSortPiS_     --------------------------
	.section	.text._Z8rankSortPiS_,"ax",@progbits
	.align	128
        .global         _Z8rankSortPiS_
        .type           _Z8rankSortPiS_,@function
        .size           _Z8rankSortPiS_,(.L_x_2 - _Z8rankSortPiS_)
        .other          _Z8rankSortPiS_,@"STO_CUDA_ENTRY STV_DEFAULT"
_Z8rankSortPiS_:
.text._Z8rankSortPiS_:
[----:B------:R-:W-:Y:S01]  /*0000*/  LDC R1, c[0x0][0x37c] ;  /* 0x0000df00ff017b82 */ /* 0x000fe20000000800 */
[----:B------:R-:W0:Y:S07]  /*0010*/  S2R R9, SR_TID.X ;  /* 0x0000000000097919 */ /* 0x000e2e0000002100 */
[----:B------:R-:W1:Y:S01]  /*0020*/  LDC.64 R4, c[0x0][0x380] ;  /* 0x0000e000ff047b82 */ /* 0x000e620000000a00 */
[----:B------:R-:W2:Y:S01]  /*0030*/  LDCU.64 UR4, c[0x0][0x358] ;  /* 0x00006b00ff0477ac */ /* 0x000ea20008000a00 */
[----:B------:R-:W0:Y:S02]  /*0040*/  S2R R0, SR_CTAID.X ;  /* 0x0000000000007919 */ /* 0x000e240000002500 */
[----:B0-----:R-:W-:-:S04]  /*0050*/  IMAD R3, R0, 0x5, R9 ;  /* 0x0000000500037824 */ /* 0x001fc800078e0209 */
[----:B-1----:R-:W-:-:S05]  /*0060*/  IMAD.WIDE R2, R3, 0x4, R4 ;  /* 0x0000000403027825 */ /* 0x002fca00078e0204 */
[----:B--2---:R0:W5:Y:S01]  /*0070*/  LDG.E R7, desc[UR4][R2.64] ;  /* 0x0000000402077981 */ /* 0x004162000c1e1900 */
[----:B------:R-:W-:Y:S01]  /*0080*/  ISETP.GT.U32.AND P0, PT, R9, 0x4, PT ;  /* 0x000000040900780c */ /* 0x000fe20003f04070 */
[----:B------:R-:W-:Y:S02]  /*0090*/  IMAD.MOV.U32 R6, RZ, RZ, RZ ;  /* 0x000000ffff067224 */ /* 0x000fe400078e00ff */
[----:B------:R-:W-:-:S10]  /*00a0*/  IMAD.MOV.U32 R11, RZ, RZ, RZ ;  /* 0x000000ffff0b7224 */ /* 0x000fd400078e00ff */
[----:B0-----:R-:W-:Y:S05]  /*00b0*/  @P0 BRA `(.L_x_0) ;  /* 0x0000000000840947 */ /* 0x001fea0003800000 */
[----:B------:R-:W-:-:S06]  /*00c0*/  IMAD.WIDE.U32 R2, R9, 0x4, R4 ;  /* 0x0000000409027825 */ /* 0x000fcc00078e0004 */
[----:B------:R-:W2:Y:S01]  /*00d0*/  LDG.E R2, desc[UR4][R2.64] ;  /* 0x0000000402027981 */ /* 0x000ea2000c1e1900 */
[----:B------:R-:W-:Y:S01]  /*00e0*/  MOV R0, 0x400 ;  /* 0x0000040000007802 */ /* 0x000fe20000000f00 */
[----:B------:R-:W-:Y:S05]  /*00f0*/  WARPSYNC.ALL ;  /* 0x0000000000007948 */ /* 0x000fea0003800000 */
[----:B------:R-:W0:Y:S02]  /*0100*/  S2R R5, SR_CgaCtaId ;  /* 0x0000000000057919 */ /* 0x000e240000008800 */
[----:B0-----:R-:W-:-:S05]  /*0110*/  LEA R0, R5, R0, 0x18 ;  /* 0x0000000005007211 */ /* 0x001fca00078ec0ff */
[----:B------:R-:W-:-:S05]  /*0120*/  IMAD R5, R9, 0x4, R0 ;  /* 0x0000000409057824 */ /* 0x000fca00078e0200 */
[----:B--2---:R-:W-:Y:S01]  /*0130*/  STS [R5], R2 ;  /* 0x0000000205007388 */ /* 0x004fe20000000800 */
[----:B------:R-:W-:Y:S06]  /*0140*/  BAR.SYNC.DEFER_BLOCKING 0x0 ;  /* 0x0000000000007b1d */ /* 0x000fec0000010000 */
[----:B------:R-:W0:Y:S02]  /*0150*/  LDS R4, [R0] ;  /* 0x0000000000047984 */ /* 0x000e240000000800 */
[----:B------:R-:W-:Y:S06]  /*0160*/  BAR.SYNC.DEFER_BLOCKING 0x0 ;  /* 0x0000000000007b1d */ /* 0x000fec0000010000 */
[----:B------:R-:W1:Y:S02]  /*0170*/  LDS R6, [R0+0x4] ;  /* 0x0000040000067984 */ /* 0x000e640000000800 */
[----:B------:R-:W-:Y:S01]  /*0180*/  BAR.SYNC.DEFER_BLOCKING 0x0 ;  /* 0x0000000000007b1d */ /* 0x000fe20000010000 */
[----:B0----5:R-:W-:-:S04]  /*0190*/  ISETP.GT.AND P0, PT, R7, R4, PT ;  /* 0x000000040700720c */ /* 0x021fc80003f04270 */
[----:B------:R-:W-:Y:S01]  /*01a0*/  SEL R4, RZ, 0x1, !P0 ;  /* 0x00000001ff047807 */ /* 0x000fe20004000000 */
[----:B------:R-:W0:Y:S02]  /*01b0*/  LDS R8, [R0+0x8] ;  /* 0x0000080000087984 */ /* 0x000e240000000800 */
[----:B------:R-:W-:Y:S01]  /*01c0*/  BAR.SYNC.DEFER_BLOCKING 0x0 ;  /* 0x0000000000007b1d */ /* 0x000fe20000010000 */
[----:B-1----:R-:W-:-:S04]  /*01d0*/  ISETP.GT.AND P1, PT, R7, R6, PT ;  /* 0x000000060700720c */ /* 0x002fc80003f24270 */
[----:B------:R-:W-:Y:S01]  /*01e0*/  SEL R3, RZ, 0x1, !P1 ;  /* 0x00000001ff037807 */ /* 0x000fe20004800000 */
[----:B------:R-:W1:Y:S02]  /*01f0*/  LDS R10, [R0+0xc] ;  /* 0x00000c00000a7984 */ /* 0x000e640000000800 */
[----:B------:R-:W-:Y:S01]  /*0200*/  BAR.SYNC.DEFER_BLOCKING 0x0 ;  /* 0x0000000000007b1d */ /* 0x000fe20000010000 */
[----:B0-----:R-:W-:-:S04]  /*0210*/  ISETP.GT.AND P2, PT, R7, R8, PT ;  /* 0x000000080700720c */ /* 0x001fc80003f44270 */
[----:B------:R-:W-:-:S04]  /*0220*/  SEL R2, RZ, 0x1, !P2 ;  /* 0x00000001ff027807 */ /* 0x000fc80005000000 */
[----:B------:R-:W-:Y:S01]  /*0230*/  IADD3 R2, P0, P1, R2, R4, R3 ;  /* 0x0000000402027210 */ /* 0x000fe2000791e003 */
[----:B------:R-:W0:Y:S01]  /*0240*/  LDS R12, [R0+0x10] ;  /* 0x00001000000c7984 */ /* 0x000e220000000800 */
[----:B------:R-:W-:Y:S01]  /*0250*/  BAR.SYNC.DEFER_BLOCKING 0x0 ;  /* 0x0000000000007b1d */ /* 0x000fe20000010000 */
[----:B-1----:R-:W-:-:S04]  /*0260*/  ISETP.GT.AND P2, PT, R7, R10, PT ;  /* 0x0000000a0700720c */ /* 0x002fc80003f44270 */
[----:B------:R-:W-:Y:S02]  /*0270*/  SEL R3, RZ, 0x1, !P2 ;  /* 0x00000001ff037807 */ /* 0x000fe40005000000 */
[----:B0-----:R-:W-:-:S04]  /*0280*/  ISETP.GT.AND P3, PT, R7, R12, PT ;  /* 0x0000000c0700720c */ /* 0x001fc80003f64270 */
[----:B------:R-:W-:-:S04]  /*0290*/  SEL R0, RZ, 0x1, !P3 ;  /* 0x00000001ff007807 */ /* 0x000fc80005800000 */
[----:B------:R-:W-:Y:S02]  /*02a0*/  IADD3 R6, P2, P3, R0, R2, R3 ;  /* 0x0000000200067210 */ /* 0x000fe40007b5e003 */
[----:B------:R-:W-:-:S04]  /*02b0*/  IADD3.X R0, PT, PT, RZ, RZ, RZ, P0, P1 ;  /* 0x000000ffff007210 */ /* 0x000fc800007e24ff */
[----:B------:R-:W-:-:S07]  /*02c0*/  IADD3.X R11, PT, PT, RZ, R0, RZ, P2, P3 ;  /* 0x00000000ff0b7210 */ /* 0x000fce00017e64ff */
.L_x_0:
[----:B------:R-:W0:Y:S02]  /*02d0*/  LDCU.64 UR6, c[0x0][0x388] ;  /* 0x00007100ff0677ac */ /* 0x000e240008000a00 */
[----:B0-----:R-:W-:-:S04]  /*02e0*/  LEA R2, P0, R6, UR6, 0x2 ;  /* 0x0000000606027c11 */ /* 0x001fc8000f8010ff */
[----:B------:R-:W-:-:S05]  /*02f0*/  LEA.HI.X R3, R6, UR7, R11, 0x2, P0 ;  /* 0x0000000706037c11 */ /* 0x000fca00080f140b */
[----:B-----5:R-:W-:Y:S01]  /*0300*/  STG.E desc[UR4][R2.64], R7 ;  /* 0x0000000702007986 */ /* 0x020fe2000c101904 */
[----:B------:R-:W-:Y:S05]  /*0310*/  EXIT ;  /* 0x000000000000794d */ /* 0x000fea0003800000 */
.L_x_1:
[----:B------:R-:W-:-:S00]  /*0320*/  BRA `(.L_x_1) ;  /* 0xfffffffc00fc7947 */ /* 0x000fc0000383ffff */
[----:B------:R-:W-:-:S00]  /*0330*/  NOP ;  /* 0x0000000000007918 */ /* 0x000fc00000000000 */
        /* <DEDUP_REMOVED lines=12> */
.L_x_2:


//--------------------- .nv.shared._Z8rankSortPiS_ --------------------------
	.section	.nv.shared._Z8rankSortPiS_,"aw",@nobits
	.sectionflags	@""
	.align	4
.nv.shared._Z8rankSortPiS_:
	.zero		1044


//--------------------- .nv.shared.reserved.0     --------------------------
	.section	.nv.shared.reserved.0,"aw",@nobits
	.weak		__nv_reservedSMEM_offset_0_alias
	.size		__nv_reservedSMEM_offset_0_alias, 0, 64
	.other		__nv_reservedSMEM_offset_0_alias,@"STO_CUDA_RESERVED_SHARED STV_DEFAULT"
__nv_reservedSMEM_offset_0_alias:
	.zero		0
	.zero		64


//--------------------- .nv.constant0._Z8rankSortPiS_ --------------------------
	.section	.nv.constant0._Z8rankSortPiS_,"a",@progbits
	.sectionflags	@""
	.align	4
.nv.constant0._Z8rankSortPiS_:
	.zero		912


//--------------------- SYMBOLS --------------------------

	.type		.nv.reservedSmem.offset0,@object
	.size		.nv.reservedSmem.offset0,0x4
	.type		.nv.reservedSmem.cap,@object
	.size		.nv.reservedSmem.cap,0x4
